//
// Generated by NVIDIA NVVM Compiler
//
// Compiler Build ID: CL-36424714
// Cuda compilation tools, release 13.0, V13.0.88
// Based on NVVM 20.0.0
//

.version 9.0
.target sm_100
.address_size 64

	// .globl	_Z15Vector_AdditionPKfS0_PfPi

.visible .entry _Z15Vector_AdditionPKfS0_PfPi(
	.param .u64 .ptr .align 1 _Z15Vector_AdditionPKfS0_PfPi_param_0,
	.param .u64 .ptr .align 1 _Z15Vector_AdditionPKfS0_PfPi_param_1,
	.param .u64 .ptr .align 1 _Z15Vector_AdditionPKfS0_PfPi_param_2,
	.param .u64 .ptr .align 1 _Z15Vector_AdditionPKfS0_PfPi_param_3
)
{
	.reg .pred 	%p<2>;
	.reg .b32 	%r<6>;
	.reg .b32 	%f<4>;
	.reg .b64 	%rd<13>;

	ld.param.u64 	%rd1, [_Z15Vector_AdditionPKfS0_PfPi_param_0];
	ld.param.u64 	%rd2, [_Z15Vector_AdditionPKfS0_PfPi_param_1];
	ld.param.u64 	%rd3, [_Z15Vector_AdditionPKfS0_PfPi_param_2];
	ld.param.u64 	%rd4, [_Z15Vector_AdditionPKfS0_PfPi_param_3];
	cvta.to.global.u64 	%rd5, %rd4;
	mov.u32 	%r2, %ctaid.x;
	shl.b32 	%r3, %r2, 10;
	mov.u32 	%r4, %tid.x;
	or.b32  	%r1, %r3, %r4;
	ld.global.u32 	%r5, [%rd5];
	setp.ge.s32 	%p1, %r1, %r5;
	@%p1 bra 	$L__BB0_2;
	cvta.to.global.u64 	%rd6, %rd1;
	cvta.to.global.u64 	%rd7, %rd2;
	cvta.to.global.u64 	%rd8, %rd3;
	mul.wide.s32 	%rd9, %r1, 4;
	add.s64 	%rd10, %rd6, %rd9;
	ld.global.f32 	%f1, [%rd10];
	add.s64 	%rd11, %rd7, %rd9;
	ld.global.f32 	%f2, [%rd11];
	add.f32 	%f3, %f1, %f2;
	add.s64 	%rd12, %rd8, %rd9;
	st.global.f32 	[%rd12], %f3;
$L__BB0_2:
	ret;

}


// ===== COMPILED SASS (sm_100) =====

	.target	sm_100

	.elftype	@"ET_EXEC"


//--------------------- .note.nv.tkinfo           --------------------------
	.section	.note.nv.tkinfo,"",@"SHT_NOTE"
	.sectionflags	@"SHF_NOTE_NV_TKINFO"
	.tkinfo
        /*0018*/ 	.word	0x00000002
        /*0030*/ 	.string	""
        /*0030*/ 	.string	"ptxas"
        /*0030*/ 	.string	"Cuda compilation tools, release 13.0, V13.0.88"
        /*0030*/ 	.string	"Build cuda_13.0.r13.0/compiler.36424714_0"
        /*0030*/ 	.string	"-arch sm_100 -m 64 "



//--------------------- .note.nv.cuinfo           --------------------------
	.section	.note.nv.cuinfo,"",@"SHT_NOTE"
	.sectionflags	@"SHF_NOTE_NV_CUINFO"
        /*0018*/ 	.short	0x0002
        /*001a*/ 	.short	0x0064
        /*001c*/ 	.short	0x0082
	.zero		2


//--------------------- .nv.info                  --------------------------
	.section	.nv.info,"",@"SHT_CUDA_INFO"
	.align	4


	//----- nvinfo : EIATTR_REGCOUNT
	.align		4
        /*0000*/ 	.byte	0x04, 0x2f
        /*0002*/ 	.short	(.L_1 - .L_0)
	.align		4
.L_0:
        /*0004*/ 	.word	index@(_Z15Vector_AdditionPKfS0_PfPi)
        /*0008*/ 	.word	0x0000000c


	//----- nvinfo : EIATTR_FRAME_SIZE
	.align		4
.L_1:
        /*000c*/ 	.byte	0x04, 0x11
        /*000e*/ 	.short	(.L_3 - .L_2)
	.align		4
.L_2:
        /*0010*/ 	.word	index@(_Z15Vector_AdditionPKfS0_PfPi)
        /*0014*/ 	.word	0x00000000


	//----- nvinfo : EIATTR_MIN_STACK_SIZE
	.align		4
.L_3:
        /*0018*/ 	.byte	0x04, 0x12
        /*001a*/ 	.short	(.L_5 - .L_4)
	.align		4
.L_4:
        /*001c*/ 	.word	index@(_Z15Vector_AdditionPKfS0_PfPi)
        /*0020*/ 	.word	0x00000000
.L_5:


//--------------------- .nv.compat                --------------------------
	.section	.nv.compat,"",@"SHT_CUDA_COMPAT_INFO"
	.align	4
        /*0000*/ 	.byte	0x02, 0x09, 0x00, 0x00, 0x02, 0x02, 0x01, 0x00, 0x02, 0x05, 0x05, 0x00, 0x03, 0x07, 0x01, 0x01
        /*0010*/ 	.byte	0x02, 0x03, 0x00, 0x00, 0x02, 0x06, 0x01, 0x00, 0x04, 0x0b, 0x08, 0x00, 0x09, 0x00, 0x00, 0x00
        /*0020*/ 	.byte	0x00, 0x00, 0x00, 0x00


//--------------------- .nv.info._Z15Vector_AdditionPKfS0_PfPi --------------------------
	.section	.nv.info._Z15Vector_AdditionPKfS0_PfPi,"",@"SHT_CUDA_INFO"
	.sectionflags	@""
	.align	4


	//----- nvinfo : EIATTR_CUDA_API_VERSION
	.align		4
        /*0000*/ 	.byte	0x04, 0x37
        /*0002*/ 	.short	(.L_7 - .L_6)
.L_6:
        /*0004*/ 	.word	0x00000082


	//----- nvinfo : EIATTR_KPARAM_INFO
	.align		4
.L_7:
        /*0008*/ 	.byte	0x04, 0x17
        /*000a*/ 	.short	(.L_9 - .L_8)
.L_8:
        /*000c*/ 	.word	0x00000000
        /*0010*/ 	.short	0x0003
        /*0012*/ 	.short	0x0018
        /*0014*/ 	.byte	0x00, 0xf5, 0x21, 0x00


	//----- nvinfo : EIATTR_KPARAM_INFO
	.align		4
.L_9:
        /*0018*/ 	.byte	0x04, 0x17
        /*001a*/ 	.short	(.L_11 - .L_10)
.L_10:
        /*001c*/ 	.word	0x00000000
        /*0020*/ 	.short	0x0002
        /*0022*/ 	.short	0x0010
        /*0024*/ 	.byte	0x00, 0xf5, 0x21, 0x00


	//----- nvinfo : EIATTR_KPARAM_INFO
	.align		4
.L_11:
        /*0028*/ 	.byte	0x04, 0x17
        /*002a*/ 	.short	(.L_13 - .L_12)
.L_12:
        /*002c*/ 	.word	0x00000000
        /*0030*/ 	.short	0x0001
        /*0032*/ 	.short	0x0008
        /*0034*/ 	.byte	0x00, 0xf5, 0x21, 0x00


	//----- nvinfo : EIATTR_KPARAM_INFO
	.align		4
.L_13:
        /*0038*/ 	.byte	0x04, 0x17
        /*003a*/ 	.short	(.L_15 - .L_14)
.L_14:
        /*003c*/ 	.word	0x00000000
        /*0040*/ 	.short	0x0000
        /*0042*/ 	.short	0x0000
        /*0044*/ 	.byte	0x00, 0xf5, 0x21, 0x00


	//----- nvinfo : EIATTR_SPARSE_MMA_MASK
	.align		4
.L_15:
        /*0048*/ 	.byte	0x03, 0x50
        /*004a*/ 	.short	0x0000


	//----- nvinfo : EIATTR_MAXREG_COUNT
	.align		4
        /*004c*/ 	.byte	0x03, 0x1b
        /*004e*/ 	.short	0x00ff


	//----- nvinfo : EIATTR_MERCURY_ISA_VERSION
	.align		4
        /*0050*/ 	.byte	0x03, 0x5f
        /*0052*/ 	.short	0x0101


	//----- nvinfo : EIATTR_VRC_CTA_INIT_COUNT
	.align		4
        /*0054*/ 	.byte	0x02, 0x4a
	.zero		1
	.zero		1


	//----- nvinfo : EIATTR_EXIT_INSTR_OFFSETS
	.align		4
        /*0058*/ 	.byte	0x04, 0x1c
        /*005a*/ 	.short	(.L_17 - .L_16)


	//   ....[0]....
.L_16:
        /*005c*/ 	.word	0x00000090


	//   ....[1]....
        /*0060*/ 	.word	0x00000140


	//----- nvinfo : EIATTR_CBANK_PARAM_SIZE
	.align		4
.L_17:
        /*0064*/ 	.byte	0x03, 0x19
        /*0066*/ 	.short	0x0020


	//----- nvinfo : EIATTR_PARAM_CBANK
	.align		4
        /*0068*/ 	.byte	0x04, 0x0a
        /*006a*/ 	.short	(.L_19 - .L_18)
	.align		4
.L_18:
        /*006c*/ 	.word	index@(.nv.constant0._Z15Vector_AdditionPKfS0_PfPi)
        /*0070*/ 	.short	0x0380
        /*0072*/ 	.short	0x0020


	//----- nvinfo : EIATTR_SW_WAR
	.align		4
.L_19:
        /*0074*/ 	.byte	0x04, 0x36
        /*0076*/ 	.short	(.L_21 - .L_20)
.L_20:
        /*0078*/ 	.word	0x00000008
.L_21:


//--------------------- .nv.callgraph             --------------------------
	.section	.nv.callgraph,"",@"SHT_CUDA_CALLGRAPH"
	.align	4
	.sectionentsize	8
	.align		4
        /*0000*/ 	.word	0x00000000
	.align		4
        /*0004*/ 	.word	0xffffffff
	.align		4
        /*0008*/ 	.word	0x00000000
	.align		4
        /*000c*/ 	.word	0xfffffffe
	.align		4
        /*0010*/ 	.word	0x00000000
	.align		4
        /*0014*/ 	.word	0xfffffffd
	.align		4
        /*0018*/ 	.word	0x00000000
	.align		4
        /*001c*/ 	.word	0xfffffffc


//--------------------- .text._Z15Vector_AdditionPKfS0_PfPi --------------------------
	.section	.text._Z15Vector_AdditionPKfS0_PfPi,"ax",@progbits
	.align	128
        .global         _Z15Vector_AdditionPKfS0_PfPi
        .type           _Z15Vector_AdditionPKfS0_PfPi,@function
        .size           _Z15Vector_AdditionPKfS0_PfPi,(.L_x_1 - _Z15Vector_AdditionPKfS0_PfPi)
        .other          _Z15Vector_AdditionPKfS0_PfPi,@"STO_CUDA_ENTRY STV_DEFAULT"
_Z15Vector_AdditionPKfS0_PfPi:
.text._Z15Vector_AdditionPKfS0_PfPi:
[----:B------:R-:W-:Y:S08]  /*0000*/  LDC R1, c[0x0][0x37c] ;  /* 0x0000df00ff017b82 */ /* 0x000ff00000000800 */
[----:B------:R-:W0:Y:S01]  /*0010*/  LDC.64 R2, c[0x0][0x398] ;  /* 0x0000e600ff027b82 */ /* 0x000e220000000a00 */
[----:B------:R-:W0:Y:S02]  /*0020*/  LDCU.64 UR6, c[0x0][0x358] ;  /* 0x00006b00ff0677ac */ /* 0x000e240008000a00 */
[----:B0-----:R-:W2:Y:S05]  /*0030*/  LDG.E R2, desc[UR6][R2.64] ;  /* 0x0000000602027981 */ /* 0x001eaa000c1e1900 */
[----:B------:R-:W0:Y:S01]  /*0040*/  S2UR UR4, SR_CTAID.X ;  /* 0x00000000000479c3 */ /* 0x000e220000002500 */
[----:B------:R-:W1:Y:S01]  /*0050*/  S2R R9, SR_TID.X ;  /* 0x0000000000097919 */ /* 0x000e620000002100 */
[----:B0-----:R-:W-:-:S06]  /*0060*/  USHF.L.U32 UR4, UR4, 0xa, URZ ;  /* 0x0000000a04047899 */ /* 0x001fcc00080006ff */
[----:B-1----:R-:W-:-:S04]  /*0070*/  LOP3.LUT R9, R9, UR4, RZ, 0xfc, !PT ;  /* 0x0000000409097c12 */ /* 0x002fc8000f8efcff */
[----:B--2---:R-:W-:-:S13]  /*0080*/  ISETP.GE.AND P0, PT, R9, R2, PT ;  /* 0x000000020900720c */ /* 0x004fda0003f06270 */
[----:B------:R-:W-:Y:S05]  /*0090*/  @P0 EXIT ;  /* 0x000000000000094d */ /* 0x000fea0003800000 */
[----:B------:R-:W0:Y:S08]  /*00a0*/  LDC.64 R2, c[0x0][0x380] ;  /* 0x0000e000ff027b82 */ /* 0x000e300000000a00 */
[----:B------:R-:W1:Y:S08]  /*00b0*/  LDC.64 R4, c[0x0][0x388] ;  /* 0x0000e200ff047b82 */ /* 0x000e700000000a00 */
[----:B------:R-:W2:Y:S01]  /*00c0*/  LDC.64 R6, c[0x0][0x390] ;  /* 0x0000e400ff067b82 */ /* 0x000ea20000000a00 */
[----:B0-----:R-:W-:-:S06]  /*00d0*/  IMAD.WIDE R2, R9, 0x4, R2 ;  /* 0x0000000409027825 */ /* 0x001fcc00078e0202 */
[----:B------:R-:W3:Y:S01]  /*00e0*/  LDG.E R2, desc[UR6][R2.64] ;  /* 0x0000000602027981 */ /* 0x000ee2000c1e1900 */
[----:B-1----:R-:W-:-:S06]  /*00f0*/  IMAD.WIDE R4, R9, 0x4, R4 ;  /* 0x0000000409047825 */ /* 0x002fcc00078e0204 */
[----:B------:R-:W3:Y:S01]  /*0100*/  LDG.E R5, desc[UR6][R4.64] ;  /* 0x0000000604057981 */ /* 0x000ee2000c1e1900 */
[----:B--2---:R-:W-:-:S04]  /*0110*/  IMAD.WIDE R6, R9, 0x4, R6 ;  /* 0x0000000409067825 */ /* 0x004fc800078e0206 */
[----:B---3--:R-:W-:-:S05]  /*0120*/  FADD R9, R2, R5 ;  /* 0x0000000502097221 */ /* 0x008fca0000000000 */
[----:B------:R-:W-:Y:S01]  /*0130*/  STG.E desc[UR6][R6.64], R9 ;  /* 0x0000000906007986 */ /* 0x000fe2000c101906 */
[----:B------:R-:W-:Y:S05]  /*0140*/  EXIT ;  /* 0x000000000000794d */ /* 0x000fea0003800000 */
.L_x_0:
[----:B------:R-:W-:-:S00]  /*0150*/  BRA `(.L_x_0) ;  /* 0xfffffffc00fc7947 */ /* 0x000fc0000383ffff */
[----:B------:R-:W-:-:S00]  /*0160*/  NOP ;  /* 0x0000000000007918 */ /* 0x000fc00000000000 */
        /* <DEDUP_REMOVED lines=9> */
.L_x_1:


//--------------------- .nv.shared.reserved.0     --------------------------
	.section	.nv.shared.reserved.0,"aw",@nobits
	.weak		__nv_reservedSMEM_offset_0_alias
	.size		__nv_reservedSMEM_offset_0_alias, 0, 64
	.other		__nv_reservedSMEM_offset_0_alias,@"STO_CUDA_RESERVED_SHARED STV_DEFAULT"
__nv_reservedSMEM_offset_0_alias:
	.zero		0
	.zero		64


//--------------------- .nv.constant0._Z15Vector_AdditionPKfS0_PfPi --------------------------
	.section	.nv.constant0._Z15Vector_AdditionPKfS0_PfPi,"a",@progbits
	.sectionflags	@""
	.align	4
.nv.constant0._Z15Vector_AdditionPKfS0_PfPi:
	.zero		928


//--------------------- SYMBOLS --------------------------

	.type		.nv.reservedSmem.offset0,@object
	.size		.nv.reservedSmem.offset0,0x4
